	.headerflags	@"EF_CUDA_TEXMODE_UNIFIED EF_CUDA_64BIT_ADDRESS EF_CUDA_ACCELERATORS EF_CUDA_SM90 EF_CUDA_VIRTUAL_SM(EF_CUDA_SM90)"
	.elftype	@"ET_EXEC"


//--------------------- .nv.info                  --------------------------
	.section	.nv.info,"",@"SHT_CUDA_INFO"
	.align	4


	//----- nvinfo : EIATTR_REGCOUNT
	.align		4
        /*0000*/ 	.byte	0x04, 0x2f
        /*0002*/ 	.short	(.L_3 - .L_2)
	.align		4
.L_2:
        /*0004*/ 	.word	index@(triton_poi_fused__native_batch_norm_legit_no_training_convolution_39)
        /*0008*/ 	.word	0x00000020


	//----- nvinfo : EIATTR_MIN_STACK_SIZE
	.align		4
.L_3:
        /*000c*/ 	.byte	0x04, 0x12
        /*000e*/ 	.short	(.L_5 - .L_4)
	.align		4
.L_4:
        /*0010*/ 	.word	index@(triton_poi_fused__native_batch_norm_legit_no_training_convolution_39)
        /*0014*/ 	.word	0x00000000


	//----- nvinfo : EIATTR_FRAME_SIZE
	.align		4
.L_5:
        /*0018*/ 	.byte	0x04, 0x11
        /*001a*/ 	.short	(.L_7 - .L_6)
	.align		4
.L_6:
        /*001c*/ 	.word	index@(triton_poi_fused__native_batch_norm_legit_no_training_convolution_39)
        /*0020*/ 	.word	0x00000000


	//----- nvinfo : EIATTR_MIN_STACK_SIZE
	.align		4
.L_7:
        /*0024*/ 	.byte	0x04, 0x12
        /*0026*/ 	.short	(.L_9 - .L_8)
	.align		4
.L_8:
        /*0028*/ 	.word	index@(triton_poi_fused__native_batch_norm_legit_no_training_convolution_39)
        /*002c*/ 	.word	0x00000000
.L_9:


//--------------------- .nv.info.triton_poi_fused__native_batch_norm_legit_no_training_convolution_39 --------------------------
	.section	.nv.info.triton_poi_fused__native_batch_norm_legit_no_training_convolution_39,"",@"SHT_CUDA_INFO"
	.sectionflags	@""
	.align	4


	//----- nvinfo : EIATTR_CUDA_API_VERSION
	.align		4
        /*0000*/ 	.byte	0x04, 0x37
        /*0002*/ 	.short	(.L_11 - .L_10)
.L_10:
        /*0004*/ 	.word	0x0000007c


	//----- nvinfo : EIATTR_KPARAM_INFO
	.align		4
.L_11:
        /*0008*/ 	.byte	0x04, 0x17
        /*000a*/ 	.short	(.L_13 - .L_12)
.L_12:
        /*000c*/ 	.word	0x00000000
        /*0010*/ 	.short	0x0007
        /*0012*/ 	.short	0x0038
        /*0014*/ 	.byte	0x00, 0xf0, 0x11, 0x00


	//----- nvinfo : EIATTR_KPARAM_INFO
	.align		4
.L_13:
        /*0018*/ 	.byte	0x04, 0x17
        /*001a*/ 	.short	(.L_15 - .L_14)
.L_14:
        /*001c*/ 	.word	0x00000000
        /*0020*/ 	.short	0x0006
        /*0022*/ 	.short	0x0030
        /*0024*/ 	.byte	0x00, 0xf4, 0x21, 0x00


	//----- nvinfo : EIATTR_KPARAM_INFO
	.align		4
.L_15:
        /*0028*/ 	.byte	0x04, 0x17
        /*002a*/ 	.short	(.L_17 - .L_16)
.L_16:
        /*002c*/ 	.word	0x00000000
        /*0030*/ 	.short	0x0005
        /*0032*/ 	.short	0x0028
        /*0034*/ 	.byte	0x00, 0xf4, 0x21, 0x00


	//----- nvinfo : EIATTR_KPARAM_INFO
	.align		4
.L_17:
        /*0038*/ 	.byte	0x04, 0x17
        /*003a*/ 	.short	(.L_19 - .L_18)
.L_18:
        /*003c*/ 	.word	0x00000000
        /*0040*/ 	.short	0x0004
        /*0042*/ 	.short	0x0020
        /*0044*/ 	.byte	0x00, 0xf4, 0x21, 0x00


	//----- nvinfo : EIATTR_KPARAM_INFO
	.align		4
.L_19:
        /*0048*/ 	.byte	0x04, 0x17
        /*004a*/ 	.short	(.L_21 - .L_20)
.L_20:
        /*004c*/ 	.word	0x00000000
        /*0050*/ 	.short	0x0003
        /*0052*/ 	.short	0x0018
        /*0054*/ 	.byte	0x00, 0xf4, 0x21, 0x00


	//----- nvinfo : EIATTR_KPARAM_INFO
	.align		4
.L_21:
        /*0058*/ 	.byte	0x04, 0x17
        /*005a*/ 	.short	(.L_23 - .L_22)
.L_22:
        /*005c*/ 	.word	0x00000000
        /*0060*/ 	.short	0x0002
        /*0062*/ 	.short	0x0010
        /*0064*/ 	.byte	0x00, 0xf4, 0x21, 0x00


	//----- nvinfo : EIATTR_KPARAM_INFO
	.align		4
.L_23:
        /*0068*/ 	.byte	0x04, 0x17
        /*006a*/ 	.short	(.L_25 - .L_24)
.L_24:
        /*006c*/ 	.word	0x00000000
        /*0070*/ 	.short	0x0001
        /*0072*/ 	.short	0x0008
        /*0074*/ 	.byte	0x00, 0xf4, 0x21, 0x00


	//----- nvinfo : EIATTR_KPARAM_INFO
	.align		4
.L_25:
        /*0078*/ 	.byte	0x04, 0x17
        /*007a*/ 	.short	(.L_27 - .L_26)
.L_26:
        /*007c*/ 	.word	0x00000000
        /*0080*/ 	.short	0x0000
        /*0082*/ 	.short	0x0000
        /*0084*/ 	.byte	0x00, 0xf4, 0x21, 0x00


	//----- nvinfo : EIATTR_SPARSE_MMA_MASK
	.align		4
.L_27:
        /*0088*/ 	.byte	0x03, 0x50
        /*008a*/ 	.short	0x0000


	//----- nvinfo : EIATTR_MAXREG_COUNT
	.align		4
        /*008c*/ 	.byte	0x03, 0x1b
        /*008e*/ 	.short	0x00ff


	//----- nvinfo : EIATTR_EXIT_INSTR_OFFSETS
	.align		4
        /*0090*/ 	.byte	0x04, 0x1c
        /*0092*/ 	.short	(.L_29 - .L_28)


	//   ....[0]....
.L_28:
        /*0094*/ 	.word	0x000006e0


	//----- nvinfo : EIATTR_REQNTID
	.align		4
.L_29:
        /*0098*/ 	.byte	0x04, 0x10
        /*009a*/ 	.short	(.L_31 - .L_30)
.L_30:
        /*009c*/ 	.word	0x00000080
        /*00a0*/ 	.word	0x00000001
        /*00a4*/ 	.word	0x00000001


	//----- nvinfo : EIATTR_CBANK_PARAM_SIZE
	.align		4
.L_31:
        /*00a8*/ 	.byte	0x03, 0x19
        /*00aa*/ 	.short	0x003c


	//----- nvinfo : EIATTR_PARAM_CBANK
	.align		4
        /*00ac*/ 	.byte	0x04, 0x0a
        /*00ae*/ 	.short	(.L_33 - .L_32)
	.align		4
.L_32:
        /*00b0*/ 	.word	index@(.nv.constant0.triton_poi_fused__native_batch_norm_legit_no_training_convolution_39)
        /*00b4*/ 	.short	0x0210
        /*00b6*/ 	.short	0x003c


	//----- nvinfo : EIATTR_SW_WAR
	.align		4
.L_33:
        /*00b8*/ 	.byte	0x04, 0x36
        /*00ba*/ 	.short	(.L_35 - .L_34)
.L_34:
        /*00bc*/ 	.word	0x00000008
.L_35:


//--------------------- .nv.callgraph             --------------------------
	.section	.nv.callgraph,"",@"SHT_CUDA_CALLGRAPH"
	.align	4
	.sectionentsize	8
	.align		4
        /*0000*/ 	.word	0x00000000
	.align		4
        /*0004*/ 	.word	0xffffffff
	.align		4
        /*0008*/ 	.word	0x00000000
	.align		4
        /*000c*/ 	.word	0xfffffffe
	.align		4
        /*0010*/ 	.word	0x00000000
	.align		4
        /*0014*/ 	.word	0xfffffffd
	.align		4
        /*0018*/ 	.word	0x00000000
	.align		4
        /*001c*/ 	.word	0xfffffffc


//--------------------- .nv.constant4             --------------------------
	.section	.nv.constant4,"a",@progbits
	.align	8
	.align		8
.nv.constant4:
        /*0000*/ 	.dword	_$_str
	.align		8
        /*0008*/ 	.dword	_$_str_$_2


//--------------------- .text.triton_poi_fused__native_batch_norm_legit_no_training_convolution_39 --------------------------
	.section	.text.triton_poi_fused__native_batch_norm_legit_no_training_convolution_39,"ax",@progbits
	.align	128
        .global         triton_poi_fused__native_batch_norm_legit_no_training_convolution_39
        .type           triton_poi_fused__native_batch_norm_legit_no_training_convolution_39,@function
        .size           triton_poi_fused__native_batch_norm_legit_no_training_convolution_39,(.L_x_1 - triton_poi_fused__native_batch_norm_legit_no_training_convolution_39)
        .other          triton_poi_fused__native_batch_norm_legit_no_training_convolution_39,@"STO_CUDA_ENTRY STV_DEFAULT"
triton_poi_fused__native_batch_norm_legit_no_training_convolution_39:
.text.triton_poi_fused__native_batch_norm_legit_no_training_convolution_39:
[----:B------:R-:W-:Y:S01]  /*0000*/  LDC R1, c[0x0][0x28] ;  /* 0x00000a00ff017b82 */ /* 0x000fe20000000800 */
[----:B------:R-:W1:Y:S07]  /*0010*/  S2R R0, SR_TID.X ;  /* 0x0000000000007919 */ /* 0x000e6e0000002100 */
[----:B------:R-:W2:Y:S01]  /*0020*/  LDC.64 R16, c[0x0][0x228] ;  /* 0x00008a00ff107b82 */ /* 0x000ea20000000a00 */
[----:B------:R-:W-:Y:S01]  /*0030*/  ULDC.64 UR4, c[0x0][0x208] ;  /* 0x0000820000047ab9 */ /* 0x000fe20000000a00 */
[----:B------:R-:W3:Y:S06]  /*0040*/  S2R R3, SR_CTAID.X ;  /* 0x0000000000037919 */ /* 0x000eec0000002500 */
[----:B------:R-:W4:Y:S08]  /*0050*/  LDC.64 R8, c[0x0][0x218] ;  /* 0x00008600ff087b82 */ /* 0x000f300000000a00 */
[----:B------:R-:W5:Y:S08]  /*0060*/  LDC.64 R26, c[0x0][0x210] ;  /* 0x00008400ff1a7b82 */ /* 0x000f700000000a00 */
[----:B------:R-:W5:Y:S01]  /*0070*/  LDC.64 R20, c[0x0][0x220] ;  /* 0x00008800ff147b82 */ /* 0x000f620000000a00 */
[----:B-1----:R-:W-:-:S02]  /*0080*/  SHF.L.U32 R0, R0, 0x2, RZ ;  /* 0x0000000200007819 */ /* 0x002fc400000006ff */
[----:B---3--:R-:W-:Y:S02]  /*0090*/  SHF.R.S32.HI R2, RZ, 0x15, R3 ;  /* 0x00000015ff027819 */ /* 0x008fe40000011403 */
[----:B------:R-:W-:Y:S02]  /*00a0*/  LOP3.LUT R0, R0, 0x1fc, RZ, 0xc0, !PT ;  /* 0x000001fc00007812 */ /* 0x000fe400078ec0ff */
[----:B------:R-:W-:Y:S02]  /*00b0*/  SGXT R2, R2, 0x1 ;  /* 0x000000010202781a */ /* 0x000fe40000000200 */
[----:B------:R-:W-:-:S04]  /*00c0*/  LEA R3, R3, R0, 0xa ;  /* 0x0000000003037211 */ /* 0x000fc800078e50ff */
[----:B------:R-:W-:-:S04]  /*00d0*/  LEA.HI R2, R2, R3, RZ, 0x7 ;  /* 0x0000000302027211 */ /* 0x000fc800078f38ff */
[----:B------:R-:W-:-:S04]  /*00e0*/  LOP3.LUT R2, R2, 0xffffff80, RZ, 0xc0, !PT ;  /* 0xffffff8002027812 */ /* 0x000fc800078ec0ff */
[----:B------:R-:W-:-:S05]  /*00f0*/  IADD3 R24, R3, -R2, RZ ;  /* 0x8000000203187210 */ /* 0x000fca0007ffe0ff */
[----:B--2---:R-:W-:-:S06]  /*0100*/  IMAD.WIDE R16, R24, 0x4, R16 ;  /* 0x0000000418107825 */ /* 0x004fcc00078e0210 */
[----:B------:R-:W2:Y:S01]  /*0110*/  LDG.E.EL.128 R16, desc[UR4][R16.64] ;  /* 0x0000000410107981 */ /* 0x000ea2000c2e1d00 */
[----:B----4-:R-:W-:-:S04]  /*0120*/  IMAD.WIDE R8, R24, 0x4, R8 ;  /* 0x0000000418087825 */ /* 0x010fc800078e0208 */
[----:B-----5:R-:W-:Y:S02]  /*0130*/  IMAD.WIDE R26, R3, 0x4, R26 ;  /* 0x00000004031a7825 */ /* 0x020fe400078e021a */
[----:B------:R-:W3:Y:S04]  /*0140*/  LDG.E.EL.128 R8, desc[UR4][R8.64] ;  /* 0x0000000408087981 */ /* 0x000ee8000c2e1d00 */
[----:B------:R-:W3:Y:S04]  /*0150*/  LDG.E.128 R4, desc[UR4][R26.64+0x800] ;  /* 0x000800041a047981 */ /* 0x000ee8000c1e1d00 */
[----:B------:R-:W4:Y:S01]  /*0160*/  LDG.E.128 R12, desc[UR4][R26.64] ;  /* 0x000000041a0c7981 */ /* 0x000f22000c1e1d00 */
[----:B0-----:R-:W-:-:S06]  /*0170*/  IMAD.WIDE R20, R24, 0x4, R20 ;  /* 0x0000000418147825 */ /* 0x001fcc00078e0214 */
[----:B------:R-:W5:Y:S01]  /*0180*/  LDG.E.EL.128 R20, desc[UR4][R20.64] ;  /* 0x0000000414147981 */ /* 0x000f62000c2e1d00 */
[----:B--2---:R-:W-:-:S04]  /*0190*/  FADD R25, R16, 9.9999997473787516356e-06 ;  /* 0x3727c5ac10197421 */ /* 0x004fc80000000000 */
[----:B------:R-:W0:Y:S01]  /*01a0*/  MUFU.SQRT R0, R25 ;  /* 0x0000001900007308 */ /* 0x000e220000002000 */
[----:B------:R-:W-:Y:S01]  /*01b0*/  FADD R2, R18, 9.9999997473787516356e-06 ;  /* 0x3727c5ac12027421 */ /* 0x000fe20000000000 */
[----:B------:R-:W-:-:S06]  /*01c0*/  FADD R19, R19, 9.9999997473787516356e-06 ;  /* 0x3727c5ac13137421 */ /* 0x000fcc0000000000 */
[----:B------:R-:W1:Y:S08]  /*01d0*/  MUFU.SQRT R2, R2 ;  /* 0x0000000200027308 */ /* 0x000e700000002000 */
[----:B------:R-:W2:Y:S01]  /*01e0*/  MUFU.SQRT R19, R19 ;  /* 0x0000001300137308 */ /* 0x000ea20000002000 */
[C---:B0-----:R-:W-:Y:S01]  /*01f0*/  FSETP.GT.AND P6, PT, R0.reuse, 8.50705917302346158658e+37, PT ;  /* 0x7e8000000000780b */ /* 0x041fe20003fc4000 */
[----:B------:R-:W-:Y:S01]  /*0200*/  HFMA2.MMA R18, -RZ, RZ, 1.625, 0 ;  /* 0x3e800000ff127435 */ /* 0x000fe200000001ff */
[----:B------:R-:W-:Y:S01]  /*0210*/  FSETP.GEU.AND P5, PT, R0, 1.175494350822287508e-38, PT ;  /* 0x008000000000780b */ /* 0x000fe20003fae000 */
[----:B------:R-:W-:Y:S01]  /*0220*/  FADD R17, R17, 9.9999997473787516356e-06 ;  /* 0x3727c5ac11117421 */ /* 0x000fe20000000000 */
[----:B-1----:R-:W-:-:S03]  /*0230*/  FSETP.GT.AND P2, PT, R2, 8.50705917302346158658e+37, PT ;  /* 0x7e8000000200780b */ /* 0x002fc60003f44000 */
[----:B------:R-:W0:Y:S01]  /*0240*/  MUFU.SQRT R16, R17 ;  /* 0x0000001100107308 */ /* 0x000e220000002000 */
[----:B------:R-:W-:-:S03]  /*0250*/  FSETP.GEU.AND P0, PT, R2, 1.175494350822287508e-38, PT ;  /* 0x008000000200780b */ /* 0x000fc60003f0e000 */
[----:B------:R-:W-:Y:S02]  /*0260*/  FSEL R25, R18, 1, P6 ;  /* 0x3f80000012197808 */ /* 0x000fe40003000000 */
[----:B------:R-:W-:Y:S01]  /*0270*/  @P6 FMUL R0, R0, 0.25 ;  /* 0x3e80000000006820 */ /* 0x000fe20000400000 */
[C---:B--2---:R-:W-:Y:S02]  /*0280*/  FSETP.GT.AND P1, PT, R19.reuse, 8.50705917302346158658e+37, PT ;  /* 0x7e8000001300780b */ /* 0x044fe40003f24000 */
[----:B------:R-:W-:Y:S01]  /*0290*/  FSETP.GEU.AND P6, PT, R19, 1.175494350822287508e-38, PT ;  /* 0x008000001300780b */ /* 0x000fe20003fce000 */
[----:B------:R-:W-:Y:S01]  /*02a0*/  @!P5 FMUL R0, R0, 16777216 ;  /* 0x4b8000000000d820 */ /* 0x000fe20000400000 */
[----:B------:R-:W-:-:S05]  /*02b0*/  @P2 FMUL R2, R2, 0.25 ;  /* 0x3e80000002022820 */ /* 0x000fca0000400000 */
[----:B------:R-:W1:Y:S01]  /*02c0*/  MUFU.RCP R0, R0 ;  /* 0x0000000000007308 */ /* 0x000e620000001000 */
[----:B0-----:R-:W-:-:S03]  /*02d0*/  FSETP.GT.AND P4, PT, R16, 8.50705917302346158658e+37, PT ;  /* 0x7e8000001000780b */ /* 0x001fc60003f84000 */
[----:B------:R-:W-:Y:S01]  /*02e0*/  @P1 FMUL R19, R19, 0.25 ;  /* 0x3e80000013131820 */ /* 0x000fe20000400000 */
[----:B------:R-:W-:Y:S01]  /*02f0*/  @!P0 FMUL R2, R2, 16777216 ;  /* 0x4b80000002028820 */ /* 0x000fe20000400000 */
[----:B------:R-:W-:Y:S02]  /*0300*/  FSETP.GEU.AND P3, PT, R16, 1.175494350822287508e-38, PT ;  /* 0x008000001000780b */ /* 0x000fe40003f6e000 */
[----:B------:R-:W-:Y:S01]  /*0310*/  @!P6 FMUL R19, R19, 16777216 ;  /* 0x4b8000001313e820 */ /* 0x000fe20000400000 */
[----:B------:R-:W-:Y:S02]  /*0320*/  @!P5 FMUL R25, R25, 16777216 ;  /* 0x4b8000001919d820 */ /* 0x000fe40000400000 */
[----:B------:R-:W0:Y:S01]  /*0330*/  MUFU.RCP R2, R2 ;  /* 0x0000000200027308 */ /* 0x000e220000001000 */
[----:B------:R-:W-:Y:S01]  /*0340*/  FSEL R28, R18, 1, P4 ;  /* 0x3f800000121c7808 */ /* 0x000fe20002000000 */
[----:B-1----:R-:W-:-:S06]  /*0350*/  FMUL R0, R0, R25 ;  /* 0x0000001900007220 */ /* 0x002fcc0000400000 */
[----:B------:R-:W1:Y:S01]  /*0360*/  MUFU.RCP R19, R19 ;  /* 0x0000001300137308 */ /* 0x000e620000001000 */
[----:B------:R-:W-:Y:S01]  /*0370*/  FSEL R25, R18, 1, P2 ;  /* 0x3f80000012197808 */ /* 0x000fe20001000000 */
[----:B------:R-:W-:Y:S01]  /*0380*/  @P4 FMUL R16, R16, 0.25 ;  /* 0x3e80000010104820 */ /* 0x000fe20000400000 */
[----:B------:R-:W-:-:S03]  /*0390*/  FSEL R18, R18, 1, P1 ;  /* 0x3f80000012127808 */ /* 0x000fc60000800000 */
[----:B------:R-:W-:Y:S01]  /*03a0*/  @!P3 FMUL R16, R16, 16777216 ;  /* 0x4b8000001010b820 */ /* 0x000fe20000400000 */
[----:B------:R-:W-:Y:S01]  /*03b0*/  @!P0 FMUL R25, R25, 16777216 ;  /* 0x4b80000019198820 */ /* 0x000fe20000400000 */
[----:B------:R-:W-:Y:S01]  /*03c0*/  @!P6 FMUL R18, R18, 16777216 ;  /* 0x4b8000001212e820 */ /* 0x000fe20000400000 */
[--C-:B---3--:R-:W-:Y:S01]  /*03d0*/  FADD R7, R7, R11.reuse ;  /* 0x0000000b07077221 */ /* 0x108fe20000000000 */
[----:B------:R0:W2:Y:S01]  /*03e0*/  MUFU.RCP R17, R16 ;  /* 0x0000001000117308 */ /* 0x0000a20000001000 */
[--C-:B------:R-:W-:Y:S01]  /*03f0*/  FADD R6, R6, R10.reuse ;  /* 0x0000000a06067221 */ /* 0x100fe20000000000 */
[----:B----4-:R-:W-:Y:S01]  /*0400*/  FADD R11, R15, R11 ;  /* 0x0000000b0f0b7221 */ /* 0x010fe20000000000 */
[----:B------:R-:W-:Y:S02]  /*0410*/  FADD R10, R14, R10 ;  /* 0x0000000a0e0a7221 */ /* 0x000fe40000000000 */
[----:B------:R-:W3:Y:S01]  /*0420*/  LDC.64 R14, c[0x0][0x230] ;  /* 0x00008c00ff0e7b82 */ /* 0x000ee20000000a00 */
[----:B0-----:R-:W-:Y:S01]  /*0430*/  FMUL R16, R2, R25 ;  /* 0x0000001902107220 */ /* 0x001fe20000400000 */
[----:B-1----:R-:W-:-:S06]  /*0440*/  FMUL R2, R19, R18 ;  /* 0x0000001213027220 */ /* 0x002fcc0000400000 */
[----:B------:R-:W0:Y:S01]  /*0450*/  LDC.64 R18, c[0x0][0x238] ;  /* 0x00008e00ff127b82 */ /* 0x000e220000000a00 */
[----:B------:R-:W-:Y:S01]  /*0460*/  @!P3 FMUL R28, R28, 16777216 ;  /* 0x4b8000001c1cb820 */ /* 0x000fe20000400000 */
[--C-:B------:R-:W-:Y:S01]  /*0470*/  FADD R5, R5, R9.reuse ;  /* 0x0000000905057221 */ /* 0x100fe20000000000 */
[----:B------:R-:W-:Y:S01]  /*0480*/  FADD R9, R13, R9 ;  /* 0x000000090d097221 */ /* 0x000fe20000000000 */
[--C-:B------:R-:W-:Y:S01]  /*0490*/  FADD R4, R4, R8.reuse ;  /* 0x0000000804047221 */ /* 0x100fe20000000000 */
[----:B------:R-:W-:Y:S01]  /*04a0*/  FADD R8, R12, R8 ;  /* 0x000000080c087221 */ /* 0x000fe20000000000 */
[----:B--2---:R-:W-:Y:S01]  /*04b0*/  FMUL R17, R17, R28 ;  /* 0x0000001c11117220 */ /* 0x004fe20000400000 */
[C---:B-----5:R-:W-:Y:S01]  /*04c0*/  FADD R25, -R22.reuse, R10 ;  /* 0x0000000a16197221 */ /* 0x060fe20000000100 */
[----:B------:R-:W-:Y:S01]  /*04d0*/  FADD R29, -R22, R6 ;  /* 0x00000006161d7221 */ /* 0x000fe20000000100 */
[----:B------:R-:W-:Y:S02]  /*04e0*/  FADD R22, -R21, R9 ;  /* 0x0000000915167221 */ /* 0x000fe40000000100 */
[----:B------:R-:W-:Y:S01]  /*04f0*/  FMUL R25, R25, R16 ;  /* 0x0000001019197220 */ /* 0x000fe20000400000 */
[----:B---3--:R-:W-:-:S04]  /*0500*/  IMAD.WIDE R12, R24, 0x4, R14 ;  /* 0x00000004180c7825 */ /* 0x008fc800078e020e */
[----:B------:R-:W-:Y:S01]  /*0510*/  FMUL R29, R29, R16 ;  /* 0x000000101d1d7220 */ /* 0x000fe20000400000 */
[----:B------:R-:W-:Y:S01]  /*0520*/  FMUL R22, R22, R17 ;  /* 0x0000001116167220 */ /* 0x000fe20000400000 */
[----:B------:R-:W2:Y:S01]  /*0530*/  LDG.E.EL.128 R12, desc[UR4][R12.64] ;  /* 0x000000040c0c7981 */ /* 0x000ea2000c2e1d00 */
[----:B0-----:R-:W-:-:S04]  /*0540*/  IMAD.WIDE R18, R24, 0x4, R18 ;  /* 0x0000000418127825 */ /* 0x001fc800078e0212 */
[----:B------:R-:W-:-:S04]  /*0550*/  FADD R24, -R21, R5 ;  /* 0x0000000515187221 */ /* 0x000fc80000000100 */
[----:B------:R-:W-:Y:S02]  /*0560*/  FMUL R24, R24, R17 ;  /* 0x0000001118187220 */ /* 0x000fe40000400000 */
[----:B------:R-:W2:Y:S04]  /*0570*/  LDG.E.EL.128 R16, desc[UR4][R18.64] ;  /* 0x0000000412107981 */ /* 0x000ea8000c2e1d00 */
[----:B------:R-:W-:Y:S04]  /*0580*/  STG.E.128 desc[UR4][R26.64], R8 ;  /* 0x000000081a007986 */ /* 0x000fe8000c101d04 */
[----:B------:R-:W-:Y:S01]  /*0590*/  STG.E.128 desc[UR4][R26.64+0x800], R4 ;  /* 0x000800041a007986 */ /* 0x000fe2000c101d04 */
[C-C-:B--2---:R-:W-:Y:S01]  /*05a0*/  FFMA R21, R13.reuse, R22, R17.reuse ;  /* 0x000000160d157223 */ /* 0x144fe20000000011 */
[----:B------:R-:W-:Y:S01]  /*05b0*/  FFMA R13, R13, R24, R17 ;  /* 0x000000180d0d7223 */ /* 0x000fe20000000011 */
[----:B------:R-:W-:-:S02]  /*05c0*/  FFMA R22, R14, R25, R18 ;  /* 0x000000190e167223 */ /* 0x000fc40000000012 */
[----:B------:R-:W0:Y:S01]  /*05d0*/  LDC.64 R24, c[0x0][0x240] ;  /* 0x00009000ff187b82 */ /* 0x000e220000000a00 */
[----:B------:R-:W-:Y:S01]  /*05e0*/  FFMA R14, R14, R29, R18 ;  /* 0x0000001d0e0e7223 */ /* 0x000fe20000000012 */
[C---:B------:R-:W-:Y:S01]  /*05f0*/  FADD R29, -R20.reuse, R8 ;  /* 0x00000008141d7221 */ /* 0x040fe20000000100 */
[----:B------:R-:W-:-:S03]  /*0600*/  FADD R17, -R20, R4 ;  /* 0x0000000414117221 */ /* 0x000fc60000000100 */
[-C--:B------:R-:W-:Y:S01]  /*0610*/  FMUL R29, R29, R0.reuse ;  /* 0x000000001d1d7220 */ /* 0x080fe20000400000 */
[----:B------:R-:W-:Y:S01]  /*0620*/  FMUL R17, R17, R0 ;  /* 0x0000000011117220 */ /* 0x000fe20000400000 */
[C---:B------:R-:W-:Y:S01]  /*0630*/  FADD R0, -R23.reuse, R11 ;  /* 0x0000000b17007221 */ /* 0x040fe20000000100 */
[----:B------:R-:W-:-:S03]  /*0640*/  FADD R23, -R23, R7 ;  /* 0x0000000717177221 */ /* 0x000fc60000000100 */
[-C--:B------:R-:W-:Y:S01]  /*0650*/  FMUL R0, R0, R2.reuse ;  /* 0x0000000200007220 */ /* 0x080fe20000400000 */
[----:B------:R-:W-:Y:S01]  /*0660*/  FMUL R2, R23, R2 ;  /* 0x0000000217027220 */ /* 0x000fe20000400000 */
[C-C-:B------:R-:W-:Y:S01]  /*0670*/  FFMA R20, R12.reuse, R29, R16.reuse ;  /* 0x0000001d0c147223 */ /* 0x140fe20000000010 */
[----:B------:R-:W-:Y:S01]  /*0680*/  FFMA R12, R12, R17, R16 ;  /* 0x000000110c0c7223 */ /* 0x000fe20000000010 */
[C-C-:B------:R-:W-:Y:S01]  /*0690*/  FFMA R23, R15.reuse, R0, R19.reuse ;  /* 0x000000000f177223 */ /* 0x140fe20000000013 */
[----:B------:R-:W-:Y:S01]  /*06a0*/  FFMA R15, R15, R2, R19 ;  /* 0x000000020f0f7223 */ /* 0x000fe20000000013 */
[----:B0-----:R-:W-:-:S05]  /*06b0*/  IMAD.WIDE R24, R3, 0x4, R24 ;  /* 0x0000000403187825 */ /* 0x001fca00078e0218 */
[----:B------:R-:W-:Y:S04]  /*06c0*/  STG.E.128 desc[UR4][R24.64], R20 ;  /* 0x0000001418007986 */ /* 0x000fe8000c101d04 */
[----:B------:R-:W-:Y:S01]  /*06d0*/  STG.E.128 desc[UR4][R24.64+0x800], R12 ;  /* 0x0008000c18007986 */ /* 0x000fe2000c101d04 */
[----:B------:R-:W-:Y:S05]  /*06e0*/  EXIT ;  /* 0x000000000000794d */ /* 0x000fea0003800000 */
.L_x_0:
[----:B------:R-:W-:-:S00]  /*06f0*/  BRA `(.L_x_0) ;  /* 0xfffffffc00fc7947 */ /* 0x000fc0000383ffff */
[----:B------:R-:W-:-:S00]  /*0700*/  NOP ;  /* 0x0000000000007918 */ /* 0x000fc00000000000 */
[----:B------:R-:W-:-:S00]  /*0710*/  NOP ;  /* 0x0000000000007918 */ /* 0x000fc00000000000 */
[----:B------:R-:W-:-:S00]  /*0720*/  NOP ;  /* 0x0000000000007918 */ /* 0x000fc00000000000 */
[----:B------:R-:W-:-:S00]  /*0730*/  NOP ;  /* 0x0000000000007918 */ /* 0x000fc00000000000 */
[----:B------:R-:W-:-:S00]  /*0740*/  NOP ;  /* 0x0000000000007918 */ /* 0x000fc00000000000 */
[----:B------:R-:W-:-:S00]  /*0750*/  NOP ;  /* 0x0000000000007918 */ /* 0x000fc00000000000 */
[----:B------:R-:W-:-:S00]  /*0760*/  NOP ;  /* 0x0000000000007918 */ /* 0x000fc00000000000 */
[----:B------:R-:W-:-:S00]  /*0770*/  NOP ;  /* 0x0000000000007918 */ /* 0x000fc00000000000 */
.L_x_1:


//--------------------- .nv.global.init           --------------------------
	.section	.nv.global.init,"aw",@progbits
.nv.global.init:
	.type		_$_str,@object
	.size		_$_str,(_$_str_$_2 - _$_str)
_$_str:
        /*0000*/ 	.byte	0x5f, 0x5f, 0x43, 0x55, 0x44, 0x41, 0x5f, 0x46, 0x54, 0x5a, 0x00
	.type		_$_str_$_2,@object
	.size		_$_str_$_2,(.L_1 - _$_str_$_2)
_$_str_$_2:
        /*000b*/ 	.byte	0x5f, 0x5f, 0x43, 0x55, 0x44, 0x41, 0x5f, 0x50, 0x52, 0x45, 0x43, 0x5f, 0x53, 0x51, 0x52, 0x54
        /*001b*/ 	.byte	0x00
.L_1:


//--------------------- .nv.constant0.triton_poi_fused__native_batch_norm_legit_no_training_convolution_39 --------------------------
	.section	.nv.constant0.triton_poi_fused__native_batch_norm_legit_no_training_convolution_39,"a",@progbits
	.sectionflags	@""
	.align	4
.nv.constant0.triton_poi_fused__native_batch_norm_legit_no_training_convolution_39:
	.zero		588
